	.headerflags	@"EF_CUDA_TEXMODE_UNIFIED EF_CUDA_64BIT_ADDRESS EF_CUDA_ACCELERATORS EF_CUDA_SM90 EF_CUDA_VIRTUAL_SM(EF_CUDA_SM90)"
	.elftype	@"ET_EXEC"


//--------------------- .nv.info                  --------------------------
	.section	.nv.info,"",@"SHT_CUDA_INFO"
	.align	4


	//----- nvinfo : EIATTR_REGCOUNT
	.align		4
        /*0000*/ 	.byte	0x04, 0x2f
        /*0002*/ 	.short	(.L_1 - .L_0)
	.align		4
.L_0:
        /*0004*/ 	.word	index@(triton_mm)
        /*0008*/ 	.word	0x0000002a


	//----- nvinfo : EIATTR_MIN_STACK_SIZE
	.align		4
.L_1:
        /*000c*/ 	.byte	0x04, 0x12
        /*000e*/ 	.short	(.L_3 - .L_2)
	.align		4
.L_2:
        /*0010*/ 	.word	index@(triton_mm)
        /*0014*/ 	.word	0x00000000


	//----- nvinfo : EIATTR_FRAME_SIZE
	.align		4
.L_3:
        /*0018*/ 	.byte	0x04, 0x11
        /*001a*/ 	.short	(.L_5 - .L_4)
	.align		4
.L_4:
        /*001c*/ 	.word	index@(triton_mm)
        /*0020*/ 	.word	0x00000000


	//----- nvinfo : EIATTR_MIN_STACK_SIZE
	.align		4
.L_5:
        /*0024*/ 	.byte	0x04, 0x12
        /*0026*/ 	.short	(.L_7 - .L_6)
	.align		4
.L_6:
        /*0028*/ 	.word	index@(triton_mm)
        /*002c*/ 	.word	0x00000000
.L_7:


//--------------------- .nv.info.triton_mm        --------------------------
	.section	.nv.info.triton_mm,"",@"SHT_CUDA_INFO"
	.sectionflags	@""
	.align	4


	//----- nvinfo : EIATTR_CUDA_API_VERSION
	.align		4
        /*0000*/ 	.byte	0x04, 0x37
        /*0002*/ 	.short	(.L_9 - .L_8)
.L_8:
        /*0004*/ 	.word	0x0000007c


	//----- nvinfo : EIATTR_KPARAM_INFO
	.align		4
.L_9:
        /*0008*/ 	.byte	0x04, 0x17
        /*000a*/ 	.short	(.L_11 - .L_10)
.L_10:
        /*000c*/ 	.word	0x00000000
        /*0010*/ 	.short	0x0002
        /*0012*/ 	.short	0x0010
        /*0014*/ 	.byte	0x00, 0xf0, 0x21, 0x00


	//----- nvinfo : EIATTR_KPARAM_INFO
	.align		4
.L_11:
        /*0018*/ 	.byte	0x04, 0x17
        /*001a*/ 	.short	(.L_13 - .L_12)
.L_12:
        /*001c*/ 	.word	0x00000000
        /*0020*/ 	.short	0x0001
        /*0022*/ 	.short	0x0008
        /*0024*/ 	.byte	0x00, 0xf0, 0x21, 0x00


	//----- nvinfo : EIATTR_KPARAM_INFO
	.align		4
.L_13:
        /*0028*/ 	.byte	0x04, 0x17
        /*002a*/ 	.short	(.L_15 - .L_14)
.L_14:
        /*002c*/ 	.word	0x00000000
        /*0030*/ 	.short	0x0000
        /*0032*/ 	.short	0x0000
        /*0034*/ 	.byte	0x00, 0xf0, 0x21, 0x00


	//----- nvinfo : EIATTR_SPARSE_MMA_MASK
	.align		4
.L_15:
        /*0038*/ 	.byte	0x03, 0x50
        /*003a*/ 	.short	0x0000


	//----- nvinfo : EIATTR_MAXREG_COUNT
	.align		4
        /*003c*/ 	.byte	0x03, 0x1b
        /*003e*/ 	.short	0x00ff


	//----- nvinfo : EIATTR_EXIT_INSTR_OFFSETS
	.align		4
        /*0040*/ 	.byte	0x04, 0x1c
        /*0042*/ 	.short	(.L_17 - .L_16)


	//   ....[0]....
.L_16:
        /*0044*/ 	.word	0x00000e40


	//   ....[1]....
        /*0048*/ 	.word	0x00000e90


	//----- nvinfo : EIATTR_MAX_THREADS
	.align		4
.L_17:
        /*004c*/ 	.byte	0x04, 0x05
        /*004e*/ 	.short	(.L_19 - .L_18)
.L_18:
        /*0050*/ 	.word	0x00000100
        /*0054*/ 	.word	0x00000001
        /*0058*/ 	.word	0x00000001


	//----- nvinfo : EIATTR_CBANK_PARAM_SIZE
	.align		4
.L_19:
        /*005c*/ 	.byte	0x03, 0x19
        /*005e*/ 	.short	0x0018


	//----- nvinfo : EIATTR_PARAM_CBANK
	.align		4
        /*0060*/ 	.byte	0x04, 0x0a
        /*0062*/ 	.short	(.L_21 - .L_20)
	.align		4
.L_20:
        /*0064*/ 	.word	index@(.nv.constant0.triton_mm)
        /*0068*/ 	.short	0x0210
        /*006a*/ 	.short	0x0018


	//----- nvinfo : EIATTR_SW_WAR
	.align		4
.L_21:
        /*006c*/ 	.byte	0x04, 0x36
        /*006e*/ 	.short	(.L_23 - .L_22)
.L_22:
        /*0070*/ 	.word	0x00000008
.L_23:


//--------------------- .nv.callgraph             --------------------------
	.section	.nv.callgraph,"",@"SHT_CUDA_CALLGRAPH"
	.align	4
	.sectionentsize	8
	.align		4
        /*0000*/ 	.word	0x00000000
	.align		4
        /*0004*/ 	.word	0xffffffff
	.align		4
        /*0008*/ 	.word	0x00000000
	.align		4
        /*000c*/ 	.word	0xfffffffe
	.align		4
        /*0010*/ 	.word	0x00000000
	.align		4
        /*0014*/ 	.word	0xfffffffd
	.align		4
        /*0018*/ 	.word	0x00000000
	.align		4
        /*001c*/ 	.word	0xfffffffc


//--------------------- .text.triton_mm           --------------------------
	.section	.text.triton_mm,"ax",@progbits
	.sectionflags	@"SHF_BARRIERS=1"
	.align	128
        .global         triton_mm
        .type           triton_mm,@function
        .size           triton_mm,(.L_x_2 - triton_mm)
        .other          triton_mm,@"STO_CUDA_ENTRY STV_DEFAULT"
triton_mm:
.text.triton_mm:
[----:B------:R-:W1:Y:S08]  /*0000*/  LDC R1, c[0x0][0x28] ;  /* 0x00000a00ff017b82 */ /* 0x000e700000000800 */
[----:B------:R-:W2:Y:S01]  /*0010*/  S2UR UR13, SR_CTAID.X ;  /* 0x00000000000d79c3 */ /* 0x000ea20000002500 */
[----:B------:R-:W3:Y:S01]  /*0020*/  S2R R30, SR_TID.X ;  /* 0x00000000001e7919 */ /* 0x000ee20000002100 */
[----:B------:R-:W-:-:S06]  /*0030*/  ULDC.64 UR14, c[0x0][0x208] ;  /* 0x00008200000e7ab9 */ /* 0x000fcc0000000a00 */
[----:B------:R-:W4:Y:S08]  /*0040*/  LDC.64 R32, c[0x0][0x210] ;  /* 0x00008400ff207b82 */ /* 0x000f300000000a00 */
[----:B------:R-:W5:Y:S01]  /*0050*/  LDC.64 R36, c[0x0][0x218] ;  /* 0x00008600ff247b82 */ /* 0x000f620000000a00 */
[----:B--2---:R-:W-:-:S04]  /*0060*/  UIMAD.WIDE UR4, UR13, 0x2aaaaaab, URZ ;  /* 0x2aaaaaab0d0478a5 */ /* 0x004fc8000f8e023f */
[----:B------:R-:W-:-:S04]  /*0070*/  USHF.R.U32.HI UR4, URZ, 0x1f, UR5 ;  /* 0x0000001f3f047899 */ /* 0x000fc80008011605 */
[----:B------:R-:W-:Y:S01]  /*0080*/  ULEA.HI.SX32 UR6, UR5, UR4, 0x1a ;  /* 0x0000000405067291 */ /* 0x000fe2000f8fd23f */
[C---:B---3--:R-:W-:Y:S01]  /*0090*/  IMAD.SHL.U32 R26, R30.reuse, 0x2, RZ ;  /* 0x000000021e1a7824 */ /* 0x048fe200078e00ff */
[----:B------:R-:W-:Y:S01]  /*00a0*/  SHF.R.U32.HI R25, RZ, 0x4, R30 ;  /* 0x00000004ff197819 */ /* 0x000fe2000001161e */
[----:B------:R-:W-:Y:S01]  /*00b0*/  UMOV UR4, 0xfffffff8 ;  /* 0xfffffff800047882 */ /* 0x000fe20000000000 */
[----:B------:R-:W-:Y:S01]  /*00c0*/  UIMAD UR8, UR6, -0x180, UR13 ;  /* 0xfffffe80060878a4 */ /* 0x000fe2000f8e020d */
[C---:B------:R-:W-:Y:S01]  /*00d0*/  IMAD.SHL.U32 R27, R30.reuse, 0x8, RZ ;  /* 0x000000081e1b7824 */ /* 0x040fe200078e00ff */
[----:B------:R-:W-:Y:S01]  /*00e0*/  UIMAD UR4, UR6, UR4, 0x1 ;  /* 0x00000001060474a4 */ /* 0x000fe2000f8e0204 */
[----:B------:R-:W-:Y:S01]  /*00f0*/  SGXT.U32 R25, R25, 0x4 ;  /* 0x000000041919781a */ /* 0x000fe20000000000 */
[----:B------:R-:W-:Y:S01]  /*0100*/  IMAD.SHL.U32 R20, R30, 0x40, RZ ;  /* 0x000000401e147824 */ /* 0x000fe200078e00ff */
[----:B------:R-:W-:Y:S01]  /*0110*/  LOP3.LUT R39, R26, 0x1e, RZ, 0xc0, !PT ;  /* 0x0000001e1a277812 */ /* 0x000fe200078ec0ff */
[----:B------:R-:W-:Y:S01]  /*0120*/  UISETP.LT.AND UP0, UPT, UR4, 0x8, UPT ;  /* 0x000000080400788c */ /* 0x000fe2000bf01270 */
[----:B------:R-:W-:Y:S01]  /*0130*/  IMAD.U32 R4, RZ, RZ, UR8 ;  /* 0x00000008ff047e24 */ /* 0x000fe2000f8e00ff */
[----:B------:R-:W-:-:S02]  /*0140*/  LOP3.LUT R9, R27, 0x18, R30, 0x48, !PT ;  /* 0x000000181b097812 */ /* 0x000fc400078e481e */
[----:B------:R-:W-:Y:S01]  /*0150*/  USEL UR7, UR4, 0x8, UP0 ;  /* 0x0000000804077887 */ /* 0x000fe20008000000 */
[----:B----4-:R-:W-:Y:S01]  /*0160*/  IMAD.WIDE.U32 R38, R39, 0x2, R32 ;  /* 0x0000000227267825 */ /* 0x010fe200078e0020 */
[----:B------:R-:W-:Y:S01]  /*0170*/  IABS R4, R4 ;  /* 0x0000000400047213 */ /* 0x000fe20000000000 */
[----:B------:R-:W-:Y:S01]  /*0180*/  UMOV UR4, URZ ;  /* 0x0000003f00047c82 */ /* 0x000fe20008000000 */
[----:B------:R-:W-:Y:S01]  /*0190*/  ULOP3.LUT UR8, UR8, UR7, URZ, 0x3c, !UPT ;  /* 0x0000000708087292 */ /* 0x000fe2000f8e3c3f */
[----:B------:R-:W-:Y:S01]  /*01a0*/  IMAD.SHL.U32 R9, R9, 0x2, RZ ;  /* 0x0000000209097824 */ /* 0x000fe200078e00ff */
[----:B------:R-:W-:Y:S01]  /*01b0*/  R2UR UR10, R4 ;  /* 0x00000000040a72ca */ /* 0x000fe200000e0000 */
[----:B------:R-:W-:Y:S01]  /*01c0*/  IMAD.U32 R3, RZ, RZ, UR7 ;  /* 0x00000007ff037e24 */ /* 0x000fe2000f8e00ff */
[--C-:B------:R-:W-:Y:S02]  /*01d0*/  SHF.R.U32.HI R23, RZ, 0x4, R30.reuse ;  /* 0x00000004ff177819 */ /* 0x100fe4000001161e */
[----:B------:R-:W-:-:S02]  /*01e0*/  SHF.R.U32.HI R21, RZ, 0x5, R30 ;  /* 0x00000005ff157819 */ /* 0x000fc4000001161e */
[-C--:B------:R-:W-:Y:S02]  /*01f0*/  IABS R0, R3.reuse ;  /* 0x0000000300007213 */ /* 0x080fe40000000000 */
[----:B------:R-:W-:Y:S02]  /*0200*/  IABS R3, R3 ;  /* 0x0000000300037213 */ /* 0x000fe40000000000 */
[----:B------:R-:W-:Y:S02]  /*0210*/  R2UR UR16, R0 ;  /* 0x00000000001072ca */ /* 0x000fe400000e0000 */
[----:B------:R-:W-:Y:S02]  /*0220*/  SGXT.U32 R23, R23, 0x1 ;  /* 0x000000011717781a */ /* 0x000fe40000000000 */
[----:B------:R-:W-:Y:S02]  /*0230*/  SGXT.U32 R21, R21, 0x3 ;  /* 0x000000031515781a */ /* 0x000fe40000000000 */
[----:B------:R-:W-:-:S07]  /*0240*/  LOP3.LUT R20, R20, 0x3c0, RZ, 0xc0, !PT ;  /* 0x000003c014147812 */ /* 0x000fce00078ec0ff */
[----:B------:R-:W2:Y:S08]  /*0250*/  I2F.RP R0, UR16 ;  /* 0x0000001000007d06 */ /* 0x000eb00008209400 */
[----:B--2---:R-:W2:Y:S02]  /*0260*/  MUFU.RCP R0, R0 ;  /* 0x0000000000007308 */ /* 0x004ea40000001000 */
[----:B--2---:R-:W-:-:S02]  /*0270*/  VIADD R2, R0, 0xffffffe ;  /* 0x0ffffffe00027836 */ /* 0x004fc40000000000 */
[----:B------:R-:W-:-:S04]  /*0280*/  IMAD.MOV R0, RZ, RZ, -R3 ;  /* 0x000000ffff007224 */ /* 0x000fc800078e0a03 */
[----:B------:R-:W2:Y:S01]  /*0290*/  F2I.FTZ.U32.TRUNC.NTZ R2, R2 ;  /* 0x0000000200027305 */ /* 0x000ea2000021f000 */
[----:B------:R-:W-:Y:S02]  /*02a0*/  R2UR UR11, R0 ;  /* 0x00000000000b72ca */ /* 0x000fe400000e0000 */
[----:B------:R-:W-:-:S04]  /*02b0*/  SHF.R.U32.HI R0, RZ, 0x2, R30 ;  /* 0x00000002ff007819 */ /* 0x000fc8000001161e */
[----:B------:R-:W-:Y:S02]  /*02c0*/  SGXT.U32 R0, R0, 0x6 ;  /* 0x000000060000781a */ /* 0x000fe40000000000 */
[----:B--2---:R-:W-:-:S13]  /*02d0*/  R2UR UR5, R2 ;  /* 0x00000000020572ca */ /* 0x004fda00000e0000 */
[----:B------:R-:W-:-:S04]  /*02e0*/  UIADD3 UR9, URZ, -UR5, URZ ;  /* 0x800000053f097290 */ /* 0x000fc8000fffe03f */
[----:B------:R-:W-:-:S04]  /*02f0*/  UIMAD UR9, UR9, UR16, URZ ;  /* 0x00000010090972a4 */ /* 0x000fc8000f8e023f */
[----:B------:R-:W-:-:S07]  /*0300*/  UIMAD.WIDE.U32 UR4, UR5, UR9, UR4 ;  /* 0x00000009050472a5 */ /* 0x000fce000f8e0004 */
[----:B------:R-:W-:Y:S02]  /*0310*/  UMOV UR9, UR5 ;  /* 0x0000000500097c82 */ /* 0x000fe40008000000 */
[----:B------:R-:W-:-:S04]  /*0320*/  UIMAD.WIDE.U32 UR4, UR9, UR10, URZ ;  /* 0x0000000a090472a5 */ /* 0x000fc8000f8e003f */
[----:B------:R-:W-:-:S04]  /*0330*/  UIMAD UR4, UR5, UR11, UR10 ;  /* 0x0000000b050472a4 */ /* 0x000fc8000f8e020a */
[----:B------:R-:W-:-:S11]  /*0340*/  UISETP.GT.U32.AND UP1, UPT, UR16, UR4, UPT ;  /* 0x000000041000728c */ /* 0x000fd6000bf24070 */
[----:B------:R-:W-:Y:S02]  /*0350*/  @!UP1 UIADD3 UR4, UR4, -UR16, URZ ;  /* 0x8000001004049290 */ /* 0x000fe4000fffe03f */
[----:B------:R-:W-:Y:S02]  /*0360*/  @!UP1 UIADD3 UR5, UR5, 0x1, URZ ;  /* 0x0000000105059890 */ /* 0x000fe4000fffe03f */
[----:B------:R-:W-:Y:S02]  /*0370*/  UISETP.GE.U32.AND UP0, UPT, UR4, UR16, UPT ;  /* 0x000000100400728c */ /* 0x000fe4000bf06070 */
[----:B------:R-:W-:Y:S01]  /*0380*/  UISETP.GE.AND UP1, UPT, UR8, URZ, UPT ;  /* 0x0000003f0800728c */ /* 0x000fe2000bf26270 */
[----:B------:R-:W2:Y:S01]  /*0390*/  S2UR UR8, SR_CgaCtaId ;  /* 0x00000000000879c3 */ /* 0x000ea20000008800 */
[----:B------:R-:W-:-:S07]  /*03a0*/  UMOV UR4, 0x400 ;  /* 0x0000040000047882 */ /* 0x000fce0000000000 */
[----:B------:R-:W-:Y:S02]  /*03b0*/  @UP0 UIADD3 UR5, UR5, 0x1, URZ ;  /* 0x0000000105050890 */ /* 0x000fe4000fffe03f */
[----:B------:R-:W-:Y:S02]  /*03c0*/  UISETP.NE.AND UP0, UPT, UR7, URZ, UPT ;  /* 0x0000003f0700728c */ /* 0x000fe4000bf05270 */
[----:B------:R-:W-:Y:S02]  /*03d0*/  ULOP3.LUT UR7, URZ, UR7, URZ, 0x33, !UPT ;  /* 0x000000073f077292 */ /* 0x000fe4000f8e333f */
[----:B------:R-:W-:-:S04]  /*03e0*/  @!UP1 UIADD3 UR5, -UR5, URZ, URZ ;  /* 0x0000003f05059290 */ /* 0x000fc8000fffe13f */
[----:B------:R-:W-:-:S04]  /*03f0*/  USEL UR5, UR7, UR5, !UP0 ;  /* 0x0000000507057287 */ /* 0x000fc8000c000000 */
[----:B------:R-:W-:Y:S02]  /*0400*/  USHF.L.U32 UR12, UR5, 0x7, URZ ;  /* 0x00000007050c7899 */ /* 0x000fe4000800063f */
[----:B--2---:R-:W-:-:S03]  /*0410*/  UPRMT UR8, UR8, 0x654, UR4 ;  /* 0x0000065408087896 */ /* 0x004fc60008000004 */
[----:B------:R-:W-:Y:S01]  /*0420*/  UMOV UR4, 0x20 ;  /* 0x0000002000047882 */ /* 0x000fe20000000000 */
[----:B------:R-:W-:Y:S01]  /*0430*/  LOP3.LUT R2, R0, UR12, RZ, 0xfc, !PT ;  /* 0x0000000c00027c12 */ /* 0x000fe2000f8efcff */
[----:B------:R-:W-:-:S04]  /*0440*/  IMAD.U32 R7, RZ, RZ, UR12 ;  /* 0x0000000cff077e24 */ /* 0x000fc8000f8e00ff */
[----:B------:R-:W-:-:S05]  /*0450*/  IMAD.HI R3, R2, 0x2aaaaaab, RZ ;  /* 0x2aaaaaab02037827 */ /* 0x000fca00078e02ff */
[----:B------:R-:W-:-:S04]  /*0460*/  SHF.R.U32.HI R4, RZ, 0x1f, R3 ;  /* 0x0000001fff047819 */ /* 0x000fc80000011603 */
[----:B------:R-:W-:Y:S02]  /*0470*/  LEA.HI R5, R3, R4, RZ, 0x16 ;  /* 0x0000000403057211 */ /* 0x000fe400078fb0ff */
[----:B------:R-:W-:Y:S02]  /*0480*/  SHF.R.U32.HI R3, RZ, 0x2, R30 ;  /* 0x00000002ff037819 */ /* 0x000fe4000001161e */
[----:B------:R-:W-:Y:S02]  /*0490*/  LOP3.LUT R4, R7, 0x40, R0, 0xfe, !PT ;  /* 0x0000004007047812 */ /* 0x000fe400078efe00 */
[----:B------:R-:W-:Y:S02]  /*04a0*/  LOP3.LUT R6, R26, 0x18, R3, 0x48, !PT ;  /* 0x000000181a067812 */ /* 0x000fe400078e4803 */
[----:B------:R-:W-:Y:S01]  /*04b0*/  LOP3.LUT R7, R26, 0x6, RZ, 0xc0, !PT ;  /* 0x000000061a077812 */ /* 0x000fe200078ec0ff */
[----:B------:R-:W-:-:S04]  /*04c0*/  IMAD.HI R3, R4, 0x2aaaaaab, RZ ;  /* 0x2aaaaaab04037827 */ /* 0x000fc800078e02ff */
[----:B------:R-:W-:Y:S01]  /*04d0*/  IMAD R8, R25, 0x20, R6 ;  /* 0x0000002019087824 */ /* 0x000fe200078e0206 */
[----:B------:R-:W-:-:S03]  /*04e0*/  SHF.R.U32.HI R6, RZ, 0x1f, R3 ;  /* 0x0000001fff067819 */ /* 0x000fc60000011603 */
[----:B------:R-:W-:Y:S01]  /*04f0*/  IMAD.IADD R8, R7, 0x1, R8 ;  /* 0x0000000107087824 */ /* 0x000fe200078e0208 */
[----:B------:R-:W-:Y:S01]  /*0500*/  LEA.HI R7, R3, R6, RZ, 0x16 ;  /* 0x0000000603077211 */ /* 0x000fe200078fb0ff */
[----:B------:R-:W-:Y:S01]  /*0510*/  IMAD R6, R5, -0x1800, R2 ;  /* 0xffffe80005067824 */ /* 0x000fe200078e0202 */
[----:B------:R-:W-:Y:S02]  /*0520*/  LOP3.LUT R3, R27, 0x18, RZ, 0xc0, !PT ;  /* 0x000000181b037812 */ /* 0x000fe400078ec0ff */
[----:B------:R-:W-:Y:S01]  /*0530*/  LOP3.LUT R2, R0, 0x40, RZ, 0xfc, !PT ;  /* 0x0000004000027812 */ /* 0x000fe200078efcff */
[----:B------:R-:W-:Y:S01]  /*0540*/  IMAD R4, R7, -0x1800, R4 ;  /* 0xffffe80007047824 */ /* 0x000fe200078e0204 */
[----:B------:R-:W-:Y:S01]  /*0550*/  LEA R24, R8, UR8, 0x1 ;  /* 0x0000000808187c11 */ /* 0x000fe2000f8e08ff */
[----:B------:R-:W-:Y:S01]  /*0560*/  IMAD R0, R0, 0x40, R9 ;  /* 0x0000004000007824 */ /* 0x000fe200078e0209 */
[----:B------:R-:W-:Y:S01]  /*0570*/  SHF.R.U32.HI R5, RZ, 0x1, R30 ;  /* 0x00000001ff057819 */ /* 0x000fe2000001161e */
[----:B------:R-:W-:-:S02]  /*0580*/  IMAD R35, R6, 0xc00, R3 ;  /* 0x00000c0006237824 */ /* 0x000fc400078e0203 */
[----:B------:R-:W-:Y:S01]  /*0590*/  IMAD R2, R2, 0x40, R9 ;  /* 0x0000004002027824 */ /* 0x000fe200078e0209 */
[----:B------:R-:W-:Y:S01]  /*05a0*/  @!PT LDS RZ, [RZ] ;  /* 0x00000000fffff984 */ /* 0x000fe20000000800 */
[----:B------:R-:W-:Y:S01]  /*05b0*/  @!PT LDS RZ, [RZ] ;  /* 0x00000000fffff984 */ /* 0x000fe20000000800 */
[----:B------:R-:W-:Y:S01]  /*05c0*/  @!PT LDS RZ, [RZ] ;  /* 0x00000000fffff984 */ /* 0x000fe20000000800 */
[----:B------:R-:W-:Y:S01]  /*05d0*/  LDGSTS.E [R24], desc[UR14][R38.64] ;  /* 0x0000000026187fae */ /* 0x000fe2000b92184e */
[----:B------:R-:W-:Y:S01]  /*05e0*/  IMAD R3, R4, 0xc00, R3 ;  /* 0x00000c0004037824 */ /* 0x000fe200078e0203 */
[----:B------:R-:W-:Y:S01]  /*05f0*/  SHF.R.U32.HI R4, RZ, 0x3, R30 ;  /* 0x00000003ff047819 */ /* 0x000fe2000001161e */
[--C-:B-1---5:R-:W-:Y:S01]  /*0600*/  IMAD.WIDE R34, R35, 0x2, R36.reuse ;  /* 0x0000000223227825 */ /* 0x122fe200078e0224 */
[----:B------:R-:W0:Y:S01]  /*0610*/  LDGDEPBAR ;  /* 0x00000000000079af */ /* 0x000e220000000000 */
[----:B------:R-:W-:Y:S02]  /*0620*/  SGXT.U32 R5, R5, 0x2 ;  /* 0x000000020505781a */ /* 0x000fe40000000000 */
[----:B------:R-:W-:Y:S01]  /*0630*/  VIADD R0, R0, UR8 ;  /* 0x0000000800007c36 */ /* 0x000fe20008000000 */
[----:B------:R-:W-:Y:S01]  /*0640*/  SGXT.U32 R4, R4, 0x1 ;  /* 0x000000010404781a */ /* 0x000fe20000000000 */
[----:B------:R-:W-:-:S03]  /*0650*/  IMAD.WIDE R36, R3, 0x2, R36 ;  /* 0x0000000203247825 */ /* 0x000fc600078e0224 */
[----:B------:R-:W-:Y:S01]  /*0660*/  LDGSTS.E.BYPASS.128 [R0+0x400], desc[UR14][R34.64] ;  /* 0x0040000022007fae */ /* 0x000fe2000b901c4e */
[----:B------:R-:W-:Y:S02]  /*0670*/  VIADD R2, R2, UR8 ;  /* 0x0000000802027c36 */ /* 0x000fe40008000000 */
[----:B------:R-:W-:Y:S02]  /*0680*/  IMAD.SHL.U32 R3, R23, 0x40, RZ ;  /* 0x0000004017037824 */ /* 0x000fe400078e00ff */
[----:B------:R-:W-:Y:S01]  /*0690*/  IMAD.SHL.U32 R6, R21, 0x8, RZ ;  /* 0x0000000815067824 */ /* 0x000fe200078e00ff */
[----:B------:R-:W-:Y:S04]  /*06a0*/  LDGSTS.E.BYPASS.128 [R2+0x400], desc[UR14][R36.64] ;  /* 0x0040000024027fae */ /* 0x000fe8000b901c4e */
[----:B------:R-:W0:Y:S01]  /*06b0*/  LDGDEPBAR ;  /* 0x00000000000079af */ /* 0x000e220000000000 */
[----:B------:R-:W-:-:S02]  /*06c0*/  LOP3.LUT R7, R3, R6, RZ, 0xfc, !PT ;  /* 0x0000000603077212 */ /* 0x000fc400078efcff */
[-C--:B------:R-:W-:Y:S02]  /*06d0*/  LOP3.LUT R3, R23, R5.reuse, RZ, 0x3c, !PT ;  /* 0x0000000517037212 */ /* 0x080fe400078e3cff */
[----:B------:R-:W-:Y:S02]  /*06e0*/  LOP3.LUT R6, R4, R5, RZ, 0x3c, !PT ;  /* 0x0000000504067212 */ /* 0x000fe400078e3cff */
[----:B------:R-:W-:Y:S01]  /*06f0*/  LOP3.LUT R7, R7, 0x7, R30, 0xf8, !PT ;  /* 0x0000000707077812 */ /* 0x000fe200078ef81e */
[----:B------:R-:W-:Y:S01]  /*0700*/  IMAD.SHL.U32 R3, R3, 0x10, RZ ;  /* 0x0000001003037824 */ /* 0x000fe200078e00ff */
[----:B------:R-:W-:Y:S01]  /*0710*/  LOP3.LUT R4, R5, 0x2, R4, 0x1e, !PT ;  /* 0x0000000205047812 */ /* 0x000fe200078e1e04 */
[----:B------:R-:W-:Y:S01]  /*0720*/  IMAD.SHL.U32 R9, R6, 0x10, RZ ;  /* 0x0000001006097824 */ /* 0x000fe200078e00ff */
[----:B------:R-:W-:Y:S01]  /*0730*/  LOP3.LUT R6, R5, 0x2, R23, 0x1e, !PT ;  /* 0x0000000205067812 */ /* 0x000fe200078e1e17 */
[----:B------:R-:W-:Y:S01]  /*0740*/  IMAD.SHL.U32 R28, R7, 0x40, RZ ;  /* 0x00000040071c7824 */ /* 0x000fe200078e00ff */
[----:B------:R-:W-:Y:S01]  /*0750*/  LOP3.LUT R22, R3, R20, RZ, 0xfc, !PT ;  /* 0x0000001403167212 */ /* 0x000fe200078efcff */
[----:B------:R-:W-:-:S02]  /*0760*/  IMAD.SHL.U32 R17, R4, 0x10, RZ ;  /* 0x0000001004117824 */ /* 0x000fc400078e00ff */
[----:B------:R-:W-:Y:S01]  /*0770*/  IMAD.SHL.U32 R5, R6, 0x10, RZ ;  /* 0x0000001006057824 */ /* 0x000fe200078e00ff */
[----:B------:R-:W-:Y:S02]  /*0780*/  LOP3.LUT R3, R28, R9, RZ, 0xfc, !PT ;  /* 0x000000091c037212 */ /* 0x000fe400078efcff */
[----:B------:R-:W-:Y:S02]  /*0790*/  LOP3.LUT R28, R17, R28, RZ, 0xfc, !PT ;  /* 0x0000001c111c7212 */ /* 0x000fe400078efcff */
[----:B------:R-:W-:Y:S01]  /*07a0*/  LOP3.LUT R20, R5, R20, RZ, 0xfc, !PT ;  /* 0x0000001405147212 */ /* 0x000fe200078efcff */
[----:B------:R-:W-:-:S04]  /*07b0*/  DEPBAR.LE SB0, 0x0 ;  /* 0x000080000000791a */ /* 0x000fc80000000000 */
[----:B------:R-:W-:Y:S06]  /*07c0*/  BAR.SYNC.DEFER_BLOCKING 0x0 ;  /* 0x0000000000007b1d */ /* 0x000fec0000010000 */
[----:B------:R-:W-:Y:S04]  /*07d0*/  LDSM.16.M88.4 R8, [R22+UR8] ;  /* 0x000000081608783b */ /* 0x000fe80008000200 */
[----:B------:R-:W1:Y:S04]  /*07e0*/  LDSM.16.M88.4 R12, [R3+UR8+0x400] ;  /* 0x00040008030c783b */ /* 0x000e680008000200 */
[----:B------:R-:W-:Y:S01]  /*07f0*/  LDSM.16.M88.4 R16, [R28+UR8+0x400] ;  /* 0x000400081c10783b */ /* 0x000fe20008000200 */
[----:B-1----:R-:W-:Y:S06]  /*0800*/  HMMA.16816.F32.BF16 R4, R8, R12, RZ ;  /* 0x0000000c0804723c */ /* 0x002fec00000418ff */
[----:B------:R-:W-:Y:S01]  /*0810*/  HMMA.16816.F32.BF16 R8, R8, R14, RZ ;  /* 0x0000000e0808723c */ /* 0x000fe200000418ff */
[----:B------:R-:W1:Y:S01]  /*0820*/  LDSM.16.M88.4 R12, [R20+UR8] ;  /* 0x00000008140c783b */ /* 0x000e620008000200 */
[----:B------:R-:W-:Y:S06]  /*0830*/  BAR.SYNC.DEFER_BLOCKING 0x0 ;  /* 0x0000000000007b1d */ /* 0x000fec0000010000 */
[----:B------:R-:W-:Y:S01]  /*0840*/  @!PT LDS RZ, [RZ] ;  /* 0x00000000fffff984 */ /* 0x000fe20000000800 */
[----:B------:R-:W-:Y:S01]  /*0850*/  @!PT LDS RZ, [RZ] ;  /* 0x00000000fffff984 */ /* 0x000fe20000000800 */
[----:B------:R-:W-:Y:S01]  /*0860*/  @!PT LDS RZ, [RZ] ;  /* 0x00000000fffff984 */ /* 0x000fe20000000800 */
[----:B------:R-:W-:Y:S04]  /*0870*/  LDGSTS.E [R24], desc[UR14][R38.64+0x40] ;  /* 0x0000004026187fae */ /* 0x000fe8000b92184e */
[----:B------:R-:W0:Y:S04]  /*0880*/  LDGDEPBAR ;  /* 0x00000000000079af */ /* 0x000e280000000000 */
[----:B------:R3:W-:Y:S04]  /*0890*/  LDGSTS.E.BYPASS.128 [R0+0x400], desc[UR14][R34.64+0x40] ;  /* 0x0040004022007fae */ /* 0x0007e8000b901c4e */
[----:B------:R4:W-:Y:S01]  /*08a0*/  LDGSTS.E.BYPASS.128 [R2+0x400], desc[UR14][R36.64+0x40] ;  /* 0x0040004024027fae */ /* 0x0009e2000b901c4e */
[----:B-1----:R-:W-:Y:S03]  /*08b0*/  HMMA.16816.F32.BF16 R4, R12, R16, R4 ;  /* 0x000000100c04723c */ /* 0x002fe60000041804 */
[----:B------:R-:W0:Y:S03]  /*08c0*/  LDGDEPBAR ;  /* 0x00000000000079af */ /* 0x000e260000000000 */
[----:B------:R-:W-:Y:S01]  /*08d0*/  HMMA.16816.F32.BF16 R8, R12, R18, R8 ;  /* 0x000000120c08723c */ /* 0x000fe20000041808 */
[----:B---3--:R-:W-:-:S05]  /*08e0*/  IADD3 R34, P1, R34, 0x80, RZ ;  /* 0x0000008022227810 */ /* 0x008fca0007f3e0ff */
[----:B------:R-:W-:Y:S01]  /*08f0*/  IMAD.X R31, RZ, RZ, R35, P1 ;  /* 0x000000ffff1f7224 */ /* 0x000fe200008e0623 */
[C---:B------:R-:W-:Y:S02]  /*0900*/  LOP3.LUT R13, R30.reuse, 0xf, RZ, 0xc0, !PT ;  /* 0x0000000f1e0d7812 */ /* 0x040fe400078ec0ff */
[----:B------:R-:W-:-:S03]  /*0910*/  LOP3.LUT R30, R30, 0x1f, RZ, 0xc0, !PT ;  /* 0x0000001f1e1e7812 */ /* 0x000fc600078ec0ff */
[----:B------:R-:W-:Y:S01]  /*0920*/  IMAD.WIDE.U32 R12, R13, 0x4, R32 ;  /* 0x000000040d0c7825 */ /* 0x000fe200078e0020 */
[----:B------:R-:W-:Y:S02]  /*0930*/  IADD3 R32, P0, R36, 0x80, RZ ;  /* 0x0000008024207810 */ /* 0x000fe40007f1e0ff */
[----:B----4-:R-:W-:-:S03]  /*0940*/  IADD3 R36, P2, R12, 0x80, RZ ;  /* 0x000000800c247810 */ /* 0x010fc60007f5e0ff */
[----:B------:R-:W-:Y:S01]  /*0950*/  IMAD.X R29, RZ, RZ, R37, P0 ;  /* 0x000000ffff1d7224 */ /* 0x000fe200000e0625 */
[----:B------:R-:W-:-:S04]  /*0960*/  DEPBAR.LE SB0, 0x0 ;  /* 0x000080000000791a */ /* 0x000fc80000000000 */
[----:B------:R-:W-:Y:S01]  /*0970*/  BAR.SYNC.DEFER_BLOCKING 0x0 ;  /* 0x0000000000007b1d */ /* 0x000fe20000010000 */
[----:B------:R-:W-:-:S05]  /*0980*/  IMAD.X R33, RZ, RZ, R13, P2 ;  /* 0x000000ffff217224 */ /* 0x000fca00010e060d */
[----:B------:R2:W1:Y:S04]  /*0990*/  LDSM.16.M88.4 R12, [R22+UR8] ;  /* 0x00000008160c783b */ /* 0x0004680008000200 */
[----:B-1----:R2:W3:Y:S02]  /*09a0*/  LDSM.16.M88.4 R16, [R3+UR8+0x400] ;  /* 0x000400080310783b */ /* 0x0024e40008000200 */
.L_x_0:
[----:B-123--:R-:W-:Y:S01]  /*09b0*/  HMMA.16816.F32.BF16 R4, R12, R16, R4 ;  /* 0x000000100c04723c */ /* 0x00efe20000041804 */
[----:B------:R-:W-:Y:S01]  /*09c0*/  UISETP.GE.U32.AND UP1, UPT, UR4, 0xbe0, UPT ;  /* 0x00000be00400788c */ /* 0x000fe2000bf26070 */
[----:B------:R-:W-:Y:S01]  /*09d0*/  IMAD.MOV.U32 R37, RZ, RZ, R33 ;  /* 0x000000ffff257224 */ /* 0x000fe200078e0021 */
[----:B------:R-:W-:Y:S01]  /*09e0*/  UIADD3 UR4, UR4, 0x20, URZ ;  /* 0x0000002004047890 */ /* 0x000fe2000fffe03f */
[----:B------:R-:W-:Y:S01]  /*09f0*/  IMAD.MOV.U32 R38, RZ, RZ, R34 ;  /* 0x000000ffff267224 */ /* 0x000fe200078e0022 */
[----:B------:R-:W-:Y:S01]  /*0a00*/  IADD3 R34, P1, R34, 0x40, RZ ;  /* 0x0000004022227810 */ /* 0x000fe20007f3e0ff */
[----:B------:R-:W-:Y:S01]  /*0a10*/  HMMA.16816.F32.BF16 R8, R12, R18, R8 ;  /* 0x000000120c08723c */ /* 0x000fe20000041808 */
[----:B------:R-:W-:Y:S01]  /*0a20*/  LDSM.16.M88.4 R12, [R20+UR8] ;  /* 0x00000008140c783b */ /* 0x000fe20008000200 */
[----:B------:R-:W-:Y:S01]  /*0a30*/  PLOP3.LUT P3, PT, PT, PT, UP1, 0x80, 0x0 ;  /* 0x000000000000781c */ /* 0x000fe20003f6f018 */
[--C-:B------:R-:W-:Y:S02]  /*0a40*/  IMAD.MOV.U32 R39, RZ, RZ, R31.reuse ;  /* 0x000000ffff277224 */ /* 0x100fe400078e001f */
[----:B------:R-:W1:Y:S01]  /*0a50*/  LDSM.16.M88.4 R16, [R28+UR8+0x400] ;  /* 0x000400081c10783b */ /* 0x000e620008000200 */
[----:B------:R-:W-:Y:S01]  /*0a60*/  IMAD.X R31, RZ, RZ, R31, P1 ;  /* 0x000000ffff1f7224 */ /* 0x000fe200008e061f */
[----:B------:R-:W-:Y:S08]  /*0a70*/  BAR.SYNC.DEFER_BLOCKING 0x0 ;  /* 0x0000000000007b1d */ /* 0x000ff00000010000 */
[----:B------:R-:W-:Y:S01]  /*0a80*/  @!PT LDS RZ, [RZ] ;  /* 0x00000000fffff984 */ /* 0x000fe20000000800 */
[----:B------:R-:W-:Y:S01]  /*0a90*/  @!PT LDS RZ, [RZ] ;  /* 0x00000000fffff984 */ /* 0x000fe20000000800 */
[----:B------:R-:W-:Y:S01]  /*0aa0*/  @!PT LDS RZ, [RZ] ;  /* 0x00000000fffff984 */ /* 0x000fe20000000800 */
[----:B------:R2:W-:Y:S04]  /*0ab0*/  LDGSTS.E [R24], desc[UR14][R36.64], !P3 ;  /* 0x0000000024187fae */ /* 0x0005e8000d92184e */
[----:B------:R-:W0:Y:S04]  /*0ac0*/  LDGDEPBAR ;  /* 0x00000000000079af */ /* 0x000e280000000000 */
[----:B------:R3:W-:Y:S01]  /*0ad0*/  LDGSTS.E.BYPASS.128 [R0+0x400], desc[UR14][R38.64], !P3 ;  /* 0x0040000026007fae */ /* 0x0007e2000d901c4e */
[----:B--2---:R-:W-:Y:S01]  /*0ae0*/  IADD3 R36, P2, R36, 0x40, RZ ;  /* 0x0000004024247810 */ /* 0x004fe20007f5e0ff */
[----:B-1----:R-:W-:Y:S04]  /*0af0*/  HMMA.16816.F32.BF16 R4, R12, R16, R4 ;  /* 0x000000100c04723c */ /* 0x002fe80000041804 */
[----:B------:R-:W-:-:S02]  /*0b00*/  IMAD.X R33, RZ, RZ, R33, P2 ;  /* 0x000000ffff217224 */ /* 0x000fc400010e0621 */
[----:B------:R-:W-:Y:S01]  /*0b10*/  HMMA.16816.F32.BF16 R8, R12, R18, R8 ;  /* 0x000000120c08723c */ /* 0x000fe20000041808 */
[----:B---3--:R-:W-:Y:S01]  /*0b20*/  IMAD.MOV.U32 R38, RZ, RZ, R32 ;  /* 0x000000ffff267224 */ /* 0x008fe200078e0020 */
[----:B------:R-:W-:Y:S01]  /*0b30*/  IADD3 R32, P0, R32, 0x40, RZ ;  /* 0x0000004020207810 */ /* 0x000fe20007f1e0ff */
[----:B------:R-:W-:-:S04]  /*0b40*/  IMAD.MOV.U32 R39, RZ, RZ, R29 ;  /* 0x000000ffff277224 */ /* 0x000fc800078e001d */
[----:B------:R-:W-:Y:S01]  /*0b50*/  IMAD.X R29, RZ, RZ, R29, P0 ;  /* 0x000000ffff1d7224 */ /* 0x000fe200000e061d */
[----:B------:R1:W-:Y:S04]  /*0b60*/  LDGSTS.E.BYPASS.128 [R2+0x400], desc[UR14][R38.64], !P3 ;  /* 0x0040000026027fae */ /* 0x0003e8000d901c4e */
[----:B------:R-:W0:Y:S01]  /*0b70*/  LDGDEPBAR ;  /* 0x00000000000079af */ /* 0x000e220000000000 */
[----:B------:R-:W-:-:S04]  /*0b80*/  DEPBAR.LE SB0, 0x0 ;  /* 0x000080000000791a */ /* 0x000fc80000000000 */
[----:B------:R-:W-:Y:S06]  /*0b90*/  BAR.SYNC.DEFER_BLOCKING 0x0 ;  /* 0x0000000000007b1d */ /* 0x000fec0000010000 */
[----:B------:R1:W2:Y:S04]  /*0ba0*/  LDSM.16.M88.4 R12, [R22+UR8] ;  /* 0x00000008160c783b */ /* 0x0002a80008000200 */
[----:B------:R1:W3:Y:S01]  /*0bb0*/  LDSM.16.M88.4 R16, [R3+UR8+0x400] ;  /* 0x000400080310783b */ /* 0x0002e20008000200 */
[----:B------:R-:W-:Y:S05]  /*0bc0*/  @!P3 BRA `(.L_x_0) ;  /* 0xfffffffc0078b947 */ /* 0x000fea000383ffff */
[----:B------:R-:W-:Y:S01]  /*0bd0*/  IABS R0, UR13 ;  /* 0x0000000d00007c13 */ /* 0x000fe20008000000 */
[----:B------:R-:W-:Y:S01]  /*0be0*/  UISETP.GE.AND UP2, UPT, UR13, URZ, UPT ;  /* 0x0000003f0d00728c */ /* 0x000fe2000bf46270 */
[----:B------:R-:W-:-:S04]  /*0bf0*/  DEPBAR.LE SB0, 0x0 ;  /* 0x000080000000791a */ /* 0x000fc80000000000 */
[----:B------:R-:W-:Y:S01]  /*0c00*/  R2UR UR10, R0 ;  /* 0x00000000000a72ca */ /* 0x000fe200000e0000 */
[C---:B-1----:R-:W-:Y:S01]  /*0c10*/  IMAD.SHL.U32 R3, R21.reuse, 0x8, RZ ;  /* 0x0000000815037824 */ /* 0x042fe200078e00ff */
[----:B------:R-:W-:Y:S01]  /*0c20*/  SHF.R.U32.HI R30, RZ, 0x2, R30 ;  /* 0x00000002ff1e7819 */ /* 0x000fe2000001161e */
[----:B------:R-:W-:Y:S01]  /*0c30*/  IMAD.SHL.U32 R0, R21, 0x2, RZ ;  /* 0x0000000215007824 */ /* 0x000fe200078e00ff */
[----:B------:R-:W-:Y:S01]  /*0c40*/  F2FP.BF16.F32.PACK_AB R4, R5, R4 ;  /* 0x000000040504723e */ /* 0x000fe200000010ff */
[----:B------:R-:W-:Y:S01]  /*0c50*/  IMAD.U32 R2, RZ, RZ, UR12 ;  /* 0x0000000cff027e24 */ /* 0x000fe2000f8e00ff */
[----:B------:R-:W-:Y:S02]  /*0c60*/  LOP3.LUT R3, R3, 0x6, R26, 0xf8, !PT ;  /* 0x0000000603037812 */ /* 0x000fe400078ef81a */
[----:B------:R-:W-:Y:S02]  /*0c70*/  F2FP.BF16.F32.PACK_AB R6, R7, R6 ;  /* 0x000000060706723e */ /* 0x000fe400000010ff */
[----:B------:R-:W-:Y:S01]  /*0c80*/  F2FP.BF16.F32.PACK_AB R8, R9, R8 ;  /* 0x000000080908723e */ /* 0x000fe200000010ff */
[----:B------:R-:W-:Y:S01]  /*0c90*/  IMAD R3, R30, 0x88, R3 ;  /* 0x000000881e037824 */ /* 0x000fe200078e0203 */
[----:B------:R-:W-:Y:S01]  /*0ca0*/  F2FP.BF16.F32.PACK_AB R10, R11, R10 ;  /* 0x0000000a0b0a723e */ /* 0x000fe200000010ff */
[----:B------:R-:W-:Y:S01]  /*0cb0*/  UIMAD.WIDE.U32 UR4, UR9, UR10, URZ ;  /* 0x0000000a090472a5 */ /* 0x000fe2000f8e003f */
[----:B------:R-:W-:-:S02]  /*0cc0*/  LOP3.LUT R23, R0, R23, RZ, 0xfc, !PT ;  /* 0x0000001700177212 */ /* 0x000fc400078efcff */
[----:B------:R-:W-:Y:S01]  /*0cd0*/  LEA R3, R3, UR8, 0x1 ;  /* 0x0000000803037c11 */ /* 0x000fe2000f8e08ff */
[----:B------:R-:W-:Y:S01]  /*0ce0*/  UIMAD UR5, UR5, UR11, UR10 ;  /* 0x0000000b050572a4 */ /* 0x000fe2000f8e020a */
[----:B------:R-:W-:Y:S01]  /*0cf0*/  BAR.SYNC.DEFER_BLOCKING 0x0 ;  /* 0x0000000000007b1d */ /* 0x000fe20000010000 */
[----:B------:R-:W-:Y:S02]  /*0d00*/  LOP3.LUT R0, R27, 0x78, RZ, 0xc0, !PT ;  /* 0x000000781b007812 */ /* 0x000fe400078ec0ff */
[----:B------:R-:W-:Y:S01]  /*0d10*/  UISETP.GT.U32.AND UP1, UPT, UR16, UR5, UPT ;  /* 0x000000051000728c */ /* 0x000fe2000bf24070 */
[----:B------:R-:W-:Y:S02]  /*0d20*/  LOP3.LUT R27, R2, 0x78, R27, 0xf8, !PT ;  /* 0x00000078021b7812 */ /* 0x000fe400078ef81b */
[----:B------:R-:W-:-:S05]  /*0d30*/  IMAD R0, R23, 0x88, R0 ;  /* 0x0000008817007824 */ /* 0x000fca00078e0200 */
[----:B------:R-:W-:-:S03]  /*0d40*/  LEA R0, R0, UR8, 0x1 ;  /* 0x0000000800007c11 */ /* 0x000fc6000f8e08ff */
[----:B------:R-:W-:-:S04]  /*0d50*/  @!UP1 UIADD3 UR5, UR5, -UR16, URZ ;  /* 0x8000001005059290 */ /* 0x000fc8000fffe03f */
[----:B------:R-:W-:Y:S01]  /*0d60*/  UISETP.GT.U32.AND UP1, UPT, UR16, UR5, UPT ;  /* 0x000000051000728c */ /* 0x000fe2000bf24070 */
[----:B------:R1:W-:Y:S04]  /*0d70*/  STS [R3], R4 ;  /* 0x0000000403007388 */ /* 0x0003e80000000800 */
[----:B------:R1:W-:Y:S06]  /*0d80*/  STS [R3+0x880], R6 ;  /* 0x0008800603007388 */ /* 0x0003ec0000000800 */
[----:B------:R-:W-:Y:S01]  /*0d90*/  @!UP1 UIADD3 UR5, UR5, -UR16, URZ ;  /* 0x8000001005059290 */ /* 0x000fe2000fffe03f */
[----:B------:R1:W-:Y:S03]  /*0da0*/  STS [R3+0x80], R8 ;  /* 0x0000800803007388 */ /* 0x0003e60000000800 */
[----:B------:R-:W-:Y:S01]  /*0db0*/  @!UP2 UIADD3 UR5, -UR5, URZ, URZ ;  /* 0x0000003f0505a290 */ /* 0x000fe2000fffe13f */
[----:B------:R1:W-:Y:S03]  /*0dc0*/  STS [R3+0x900], R10 ;  /* 0x0009000a03007388 */ /* 0x0003e60000000800 */
[----:B------:R-:W-:-:S04]  /*0dd0*/  USEL UR5, UR7, UR5, !UP0 ;  /* 0x0000000507057287 */ /* 0x000fc8000c000000 */
[----:B------:R-:W-:-:S04]  /*0de0*/  ULEA UR5, UR6, UR5, 0x3 ;  /* 0x0000000506057291 */ /* 0x000fc8000f8e183f */
[----:B------:R-:W-:-:S06]  /*0df0*/  USHF.L.U32 UR5, UR5, 0x4, URZ ;  /* 0x0000000405057899 */ /* 0x000fcc000800063f */
[----:B------:R-:W-:Y:S01]  /*0e00*/  LOP3.LUT R25, R25, UR5, RZ, 0xfc, !PT ;  /* 0x0000000519197c12 */ /* 0x000fe2000f8efcff */
[----:B------:R-:W-:Y:S03]  /*0e10*/  BAR.SYNC.DEFER_BLOCKING 0x0 ;  /* 0x0000000000007b1d */ /* 0x000fe60000010000 */
[----:B------:R-:W-:-:S04]  /*0e20*/  ISETP.GE.AND P0, PT, R25, 0x1, PT ;  /* 0x000000011900780c */ /* 0x000fc80003f06270 */
[----:B------:R-:W-:-:S13]  /*0e30*/  ISETP.LT.AND P0, PT, R27, 0x1800, !P0 ;  /* 0x000018001b00780c */ /* 0x000fda0004701270 */
[----:B-1----:R-:W-:Y:S05]  /*0e40*/  @!P0 EXIT ;  /* 0x000000000000894d */ /* 0x002fea0003800000 */
[----:B------:R-:W1:Y:S01]  /*0e50*/  LDS.128 R4, [R0] ;  /* 0x0000000000047984 */ /* 0x000e620000000c00 */
[----:B------:R-:W2:Y:S02]  /*0e60*/  LDC.64 R2, c[0x0][0x220] ;  /* 0x00008800ff027b82 */ /* 0x000ea40000000a00 */
[----:B--2---:R-:W-:-:S05]  /*0e70*/  IMAD.WIDE R2, R27, 0x2, R2 ;  /* 0x000000021b027825 */ /* 0x004fca00078e0202 */
[----:B-1----:R-:W-:Y:S01]  /*0e80*/  STG.E.128 desc[UR14][R2.64], R4 ;  /* 0x0000000402007986 */ /* 0x002fe2000c101d0e */
[----:B------:R-:W-:Y:S05]  /*0e90*/  EXIT ;  /* 0x000000000000794d */ /* 0x000fea0003800000 */
.L_x_1:
[----:B------:R-:W-:-:S00]  /*0ea0*/  BRA `(.L_x_1) ;  /* 0xfffffffc00fc7947 */ /* 0x000fc0000383ffff */
[----:B------:R-:W-:-:S00]  /*0eb0*/  NOP ;  /* 0x0000000000007918 */ /* 0x000fc00000000000 */
        /* <DEDUP_REMOVED lines=12> */
.L_x_2:


//--------------------- .nv.shared.triton_mm      --------------------------
	.section	.nv.shared.triton_mm,"aw",@nobits
	.sectionflags	@""
	.align	16
	.zero		1024


//--------------------- .nv.constant0.triton_mm   --------------------------
	.section	.nv.constant0.triton_mm,"a",@progbits
	.sectionflags	@""
	.align	4
.nv.constant0.triton_mm:
	.zero		552
